//
// Generated by NVIDIA NVVM Compiler
//
// Compiler Build ID: CL-36424714
// Cuda compilation tools, release 13.0, V13.0.88
// Based on NVVM 20.0.0
//

.version 9.0
.target sm_100
.address_size 64

	// .globl	_Z16gpu_local_memoryi
.extern .func  (.param .b32 func_retval0) vprintf
(
	.param .b64 vprintf_param_0,
	.param .b64 vprintf_param_1
)
;
.global .align 1 .b8 $str[47] = {86, 97, 108, 117, 101, 32, 111, 102, 32, 76, 111, 99, 97, 108, 32, 86, 97, 114, 105, 97, 98, 108, 101, 32, 105, 110, 32, 67, 117, 114, 114, 101, 110, 116, 32, 84, 104, 114, 101, 97, 100, 58, 32, 37, 100, 10};

.visible .entry _Z16gpu_local_memoryi(
	.param .u32 _Z16gpu_local_memoryi_param_0
)
{
	.local .align 8 .b8 	__local_depot0[8];
	.reg .b64 	%SP;
	.reg .b64 	%SPL;
	.reg .b32 	%r<6>;
	.reg .b64 	%rd<5>;

	mov.u64 	%SPL, __local_depot0;
	cvta.local.u64 	%SP, %SPL;
	ld.param.u32 	%r1, [_Z16gpu_local_memoryi_param_0];
	add.u64 	%rd1, %SP, 0;
	add.u64 	%rd2, %SPL, 0;
	mov.u32 	%r2, %tid.x;
	mul.lo.s32 	%r3, %r1, %r2;
	st.local.u32 	[%rd2], %r3;
	mov.u64 	%rd3, $str;
	cvta.global.u64 	%rd4, %rd3;
	{ // callseq 0, 0
	.param .b64 param0;
	st.param.b64 	[param0], %rd4;
	.param .b64 param1;
	st.param.b64 	[param1], %rd1;
	.param .b32 retval0;
	call.uni (retval0), 
	vprintf, 
	(
	param0, 
	param1
	);
	ld.param.b32 	%r4, [retval0];
	} // callseq 0
	ret;

}


// ===== COMPILED SASS (sm_100) =====

	.target	sm_100

	.elftype	@"ET_EXEC"


//--------------------- .note.nv.tkinfo           --------------------------
	.section	.note.nv.tkinfo,"",@"SHT_NOTE"
	.sectionflags	@"SHF_NOTE_NV_TKINFO"
	.tkinfo
        /*0018*/ 	.word	0x00000002
        /*0030*/ 	.string	""
        /*0030*/ 	.string	"ptxas"
        /*0030*/ 	.string	"Cuda compilation tools, release 13.0, V13.0.88"
        /*0030*/ 	.string	"Build cuda_13.0.r13.0/compiler.36424714_0"
        /*0030*/ 	.string	"-arch sm_100 -m 64 "



//--------------------- .note.nv.cuinfo           --------------------------
	.section	.note.nv.cuinfo,"",@"SHT_NOTE"
	.sectionflags	@"SHF_NOTE_NV_CUINFO"
        /*0018*/ 	.short	0x0002
        /*001a*/ 	.short	0x0064
        /*001c*/ 	.short	0x0082
	.zero		2


//--------------------- .nv.info                  --------------------------
	.section	.nv.info,"",@"SHT_CUDA_INFO"
	.align	4


	//----- nvinfo : EIATTR_REGCOUNT
	.align		4
        /*0000*/ 	.byte	0x04, 0x2f
        /*0002*/ 	.short	(.L_2 - .L_1)
	.align		4
.L_1:
        /*0004*/ 	.word	index@(_Z16gpu_local_memoryi)
        /*0008*/ 	.word	0x00000018


	//----- nvinfo : EIATTR_FRAME_SIZE
	.align		4
.L_2:
        /*000c*/ 	.byte	0x04, 0x11
        /*000e*/ 	.short	(.L_4 - .L_3)
	.align		4
.L_3:
        /*0010*/ 	.word	index@(_Z16gpu_local_memoryi)
        /*0014*/ 	.word	0x00000008


	//----- nvinfo : EIATTR_MIN_STACK_SIZE
	.align		4
.L_4:
        /*0018*/ 	.byte	0x04, 0x12
        /*001a*/ 	.short	(.L_6 - .L_5)
	.align		4
.L_5:
        /*001c*/ 	.word	index@(_Z16gpu_local_memoryi)
        /*0020*/ 	.word	0x00000008
.L_6:


//--------------------- .nv.compat                --------------------------
	.section	.nv.compat,"",@"SHT_CUDA_COMPAT_INFO"
	.align	4
        /*0000*/ 	.byte	0x02, 0x09, 0x00, 0x00, 0x02, 0x02, 0x01, 0x00, 0x02, 0x05, 0x05, 0x00, 0x03, 0x07, 0x01, 0x01
        /*0010*/ 	.byte	0x02, 0x03, 0x00, 0x00, 0x02, 0x06, 0x01, 0x00, 0x04, 0x0b, 0x08, 0x00, 0x09, 0x00, 0x00, 0x00
        /*0020*/ 	.byte	0x00, 0x00, 0x00, 0x00


//--------------------- .nv.info._Z16gpu_local_memoryi --------------------------
	.section	.nv.info._Z16gpu_local_memoryi,"",@"SHT_CUDA_INFO"
	.sectionflags	@""
	.align	4


	//----- nvinfo : EIATTR_CUDA_API_VERSION
	.align		4
        /*0000*/ 	.byte	0x04, 0x37
        /*0002*/ 	.short	(.L_8 - .L_7)
.L_7:
        /*0004*/ 	.word	0x00000082


	//----- nvinfo : EIATTR_KPARAM_INFO
	.align		4
.L_8:
        /*0008*/ 	.byte	0x04, 0x17
        /*000a*/ 	.short	(.L_10 - .L_9)
.L_9:
        /*000c*/ 	.word	0x00000000
        /*0010*/ 	.short	0x0000
        /*0012*/ 	.short	0x0000
        /*0014*/ 	.byte	0x00, 0xf0, 0x11, 0x00


	//----- nvinfo : EIATTR_SPARSE_MMA_MASK
	.align		4
.L_10:
        /*0018*/ 	.byte	0x03, 0x50
        /*001a*/ 	.short	0x0000


	//----- nvinfo : EIATTR_MAXREG_COUNT
	.align		4
        /*001c*/ 	.byte	0x03, 0x1b
        /*001e*/ 	.short	0x00ff


	//----- nvinfo : EIATTR_EXTERNS
	.align		4
        /*0020*/ 	.byte	0x04, 0x0f
        /*0022*/ 	.short	(.L_12 - .L_11)


	//   ....[0]....
	.align		4
.L_11:
        /*0024*/ 	.word	index@(vprintf)


	//----- nvinfo : EIATTR_MERCURY_ISA_VERSION
	.align		4
.L_12:
        /*0028*/ 	.byte	0x03, 0x5f
        /*002a*/ 	.short	0x0101


	//----- nvinfo : EIATTR_VRC_CTA_INIT_COUNT
	.align		4
        /*002c*/ 	.byte	0x02, 0x4a
	.zero		1
	.zero		1


	//----- nvinfo : EIATTR_SYSCALL_OFFSETS
	.align		4
        /*0030*/ 	.byte	0x04, 0x46
        /*0032*/ 	.short	(.L_14 - .L_13)


	//   ....[0]....
.L_13:
        /*0034*/ 	.word	0x00000100


	//----- nvinfo : EIATTR_EXIT_INSTR_OFFSETS
	.align		4
.L_14:
        /*0038*/ 	.byte	0x04, 0x1c
        /*003a*/ 	.short	(.L_16 - .L_15)


	//   ....[0]....
.L_15:
        /*003c*/ 	.word	0x00000110


	//----- nvinfo : EIATTR_CBANK_PARAM_SIZE
	.align		4
.L_16:
        /*0040*/ 	.byte	0x03, 0x19
        /*0042*/ 	.short	0x0004


	//----- nvinfo : EIATTR_PARAM_CBANK
	.align		4
        /*0044*/ 	.byte	0x04, 0x0a
        /*0046*/ 	.short	(.L_18 - .L_17)
	.align		4
.L_17:
        /*0048*/ 	.word	index@(.nv.constant0._Z16gpu_local_memoryi)
        /*004c*/ 	.short	0x0380
        /*004e*/ 	.short	0x0004


	//----- nvinfo : EIATTR_SW_WAR
	.align		4
.L_18:
        /*0050*/ 	.byte	0x04, 0x36
        /*0052*/ 	.short	(.L_20 - .L_19)
.L_19:
        /*0054*/ 	.word	0x00000008
.L_20:


//--------------------- .nv.callgraph             --------------------------
	.section	.nv.callgraph,"",@"SHT_CUDA_CALLGRAPH"
	.align	4
	.sectionentsize	8
	.align		4
        /*0000*/ 	.word	0x00000000
	.align		4
        /*0004*/ 	.word	0xffffffff
	.align		4
        /*0008*/ 	.word	index@(_Z16gpu_local_memoryi)
	.align		4
        /*000c*/ 	.word	index@(vprintf)
	.align		4
        /*0010*/ 	.word	0x00000000
	.align		4
        /*0014*/ 	.word	0xfffffffe
	.align		4
        /*0018*/ 	.word	0x00000000
	.align		4
        /*001c*/ 	.word	0xfffffffd
	.align		4
        /*0020*/ 	.word	0x00000000
	.align		4
        /*0024*/ 	.word	0xfffffffc


//--------------------- .nv.constant4             --------------------------
	.section	.nv.constant4,"a",@progbits
	.align	8
	.align		8
.nv.constant4:
        /*0000*/ 	.dword	vprintf
	.align		8
        /*0008*/ 	.dword	$str


//--------------------- .text._Z16gpu_local_memoryi --------------------------
	.section	.text._Z16gpu_local_memoryi,"ax",@progbits
	.align	128
        .global         _Z16gpu_local_memoryi
        .type           _Z16gpu_local_memoryi,@function
        .size           _Z16gpu_local_memoryi,(.L_x_2 - _Z16gpu_local_memoryi)
        .other          _Z16gpu_local_memoryi,@"STO_CUDA_ENTRY STV_DEFAULT"
_Z16gpu_local_memoryi:
.text._Z16gpu_local_memoryi:
[----:B------:R-:W0:Y:S01]  /*0000*/  LDC R1, c[0x0][0x37c] ;  /* 0x0000df00ff017b82 */ /* 0x000e220000000800 */
[----:B------:R-:W1:Y:S01]  /*0010*/  S2R R0, SR_TID.X ;  /* 0x0000000000007919 */ /* 0x000e620000002100 */
[----:B------:R-:W1:Y:S01]  /*0020*/  LDCU UR5, c[0x0][0x380] ;  /* 0x00007000ff0577ac */ /* 0x000e620008000800 */
[----:B------:R-:W-:Y:S01]  /*0030*/  MOV R2, 0x0 ;  /* 0x0000000000027802 */ /* 0x000fe20000000f00 */
[----:B0-----:R-:W-:Y:S01]  /*0040*/  VIADD R1, R1, 0xfffffff8 ;  /* 0xfffffff801017836 */ /* 0x001fe20000000000 */
[----:B------:R-:W0:Y:S04]  /*0050*/  LDCU UR4, c[0x0][0x2f8] ;  /* 0x00005f00ff0477ac */ /* 0x000e280008000800 */
[----:B------:R-:W2:Y:S01]  /*0060*/  LDC.64 R2, c[0x4][R2] ;  /* 0x0100000002027b82 */ /* 0x000ea20000000a00 */
[----:B------:R-:W3:Y:S01]  /*0070*/  LDCU.64 UR6, c[0x4][0x8] ;  /* 0x01000100ff0677ac */ /* 0x000ee20008000a00 */
[----:B0-----:R-:W-:Y:S01]  /*0080*/  IADD3 R6, P0, PT, R1, UR4, RZ ;  /* 0x0000000401067c10 */ /* 0x001fe2000ff1e0ff */
[----:B---3--:R-:W-:Y:S01]  /*0090*/  IMAD.U32 R4, RZ, RZ, UR6 ;  /* 0x00000006ff047e24 */ /* 0x008fe2000f8e00ff */
[----:B------:R-:W-:Y:S01]  /*00a0*/  MOV R5, UR7 ;  /* 0x0000000700057c02 */ /* 0x000fe20008000f00 */
[----:B-1----:R-:W-:Y:S01]  /*00b0*/  IMAD R0, R0, UR5, RZ ;  /* 0x0000000500007c24 */ /* 0x002fe2000f8e02ff */
[----:B------:R-:W0:Y:S04]  /*00c0*/  LDCU UR5, c[0x0][0x2fc] ;  /* 0x00005f80ff0577ac */ /* 0x000e280008000800 */
[----:B------:R1:W-:Y:S02]  /*00d0*/  STL [R1], R0 ;  /* 0x0000000001007387 */ /* 0x0003e40000100800 */
[----:B01----:R-:W-:-:S07]  /*00e0*/  IMAD.X R7, RZ, RZ, UR5, P0 ;  /* 0x00000005ff077e24 */ /* 0x003fce00080e06ff */
[----:B------:R-:W-:-:S07]  /*00f0*/  LEPC R20, `(.L_x_0) ;  /* 0x000000001014794e */ /* 0x000fce0000000000 */
[----:B--2---:R-:W-:Y:S05]  /*0100*/  CALL.ABS.NOINC R2 ;  /* 0x0000000002007343 */ /* 0x004fea0003c00000 */
.L_x_0:
[----:B------:R-:W-:Y:S05]  /*0110*/  EXIT ;  /* 0x000000000000794d */ /* 0x000fea0003800000 */
.L_x_1:
[----:B------:R-:W-:-:S00]  /*0120*/  BRA `(.L_x_1) ;  /* 0xfffffffc00fc7947 */ /* 0x000fc0000383ffff */
[----:B------:R-:W-:-:S00]  /*0130*/  NOP ;  /* 0x0000000000007918 */ /* 0x000fc00000000000 */
        /* <DEDUP_REMOVED lines=12> */
.L_x_2:


//--------------------- .nv.global.init           --------------------------
	.section	.nv.global.init,"aw",@progbits
.nv.global.init:
	.type		$str,@object
	.size		$str,(.L_0 - $str)
$str:
        /*0000*/ 	.byte	0x56, 0x61, 0x6c, 0x75, 0x65, 0x20, 0x6f, 0x66, 0x20, 0x4c, 0x6f, 0x63, 0x61, 0x6c, 0x20, 0x56
        /*0010*/ 	.byte	0x61, 0x72, 0x69, 0x61, 0x62, 0x6c, 0x65, 0x20, 0x69, 0x6e, 0x20, 0x43, 0x75, 0x72, 0x72, 0x65
        /*0020*/ 	.byte	0x6e, 0x74, 0x20, 0x54, 0x68, 0x72, 0x65, 0x61, 0x64, 0x3a, 0x20, 0x25, 0x64, 0x0a, 0x00
.L_0:


//--------------------- .nv.shared.reserved.0     --------------------------
	.section	.nv.shared.reserved.0,"aw",@nobits
	.weak		__nv_reservedSMEM_offset_0_alias
	.size		__nv_reservedSMEM_offset_0_alias, 0, 64
	.other		__nv_reservedSMEM_offset_0_alias,@"STO_CUDA_RESERVED_SHARED STV_DEFAULT"
__nv_reservedSMEM_offset_0_alias:
	.zero		0
	.zero		64


//--------------------- .nv.constant0._Z16gpu_local_memoryi --------------------------
	.section	.nv.constant0._Z16gpu_local_memoryi,"a",@progbits
	.sectionflags	@""
	.align	4
.nv.constant0._Z16gpu_local_memoryi:
	.zero		900


//--------------------- SYMBOLS --------------------------

	.type		.nv.reservedSmem.offset0,@object
	.size		.nv.reservedSmem.offset0,0x4
	.type		vprintf,@function
